//
// Generated by NVIDIA NVVM Compiler
//
// Compiler Build ID: CL-36424714
// Cuda compilation tools, release 13.0, V13.0.88
// Based on NVVM 20.0.0
//

.version 9.0
.target sm_100
.address_size 64

	// .globl	_Z14example_kernelPfS_S_ii

.visible .entry _Z14example_kernelPfS_S_ii(
	.param .u64 .ptr .align 1 _Z14example_kernelPfS_S_ii_param_0,
	.param .u64 .ptr .align 1 _Z14example_kernelPfS_S_ii_param_1,
	.param .u64 .ptr .align 1 _Z14example_kernelPfS_S_ii_param_2,
	.param .u32 _Z14example_kernelPfS_S_ii_param_3,
	.param .u32 _Z14example_kernelPfS_S_ii_param_4
)
{
	.reg .pred 	%p<39>;
	.reg .b32 	%r<35>;
	.reg .b32 	%f<65>;
	.reg .b64 	%rd<33>;
	.reg .b64 	%fd<16>;

	ld.param.u64 	%rd14, [_Z14example_kernelPfS_S_ii_param_0];
	ld.param.u64 	%rd15, [_Z14example_kernelPfS_S_ii_param_1];
	ld.param.u64 	%rd13, [_Z14example_kernelPfS_S_ii_param_2];
	ld.param.u32 	%r20, [_Z14example_kernelPfS_S_ii_param_3];
	ld.param.u32 	%r19, [_Z14example_kernelPfS_S_ii_param_4];
	cvta.to.global.u64 	%rd1, %rd15;
	cvta.to.global.u64 	%rd2, %rd14;
	mov.u32 	%r21, %ctaid.y;
	mov.u32 	%r22, %ntid.y;
	mov.u32 	%r23, %tid.y;
	mad.lo.s32 	%r1, %r21, %r22, %r23;
	mov.u32 	%r24, %ctaid.x;
	mov.u32 	%r25, %ntid.x;
	mov.u32 	%r26, %tid.x;
	mad.lo.s32 	%r2, %r24, %r25, %r26;
	setp.ge.s32 	%p1, %r1, %r20;
	setp.ge.s32 	%p2, %r2, %r19;
	or.pred  	%p3, %p1, %p2;
	@%p3 bra 	$L__BB0_34;
	setp.lt.s32 	%p4, %r19, 1;
	mov.f32 	%f63, 0f00000000;
	@%p4 bra 	$L__BB0_33;
	mul.lo.s32 	%r3, %r19, %r1;
	and.b32  	%r4, %r19, 3;
	setp.lt.u32 	%p5, %r19, 4;
	mov.f32 	%f63, 0f00000000;
	mov.b32 	%r32, 0;
	@%p5 bra 	$L__BB0_25;
	and.b32  	%r32, %r19, 2147483644;
	neg.s32 	%r31, %r32;
	mul.wide.u32 	%rd16, %r19, 4;
	add.s64 	%rd3, %rd1, %rd16;
	shl.b32 	%r7, %r19, 2;
	mul.wide.u32 	%rd17, %r19, 8;
	add.s64 	%rd4, %rd1, %rd17;
	mul.wide.u32 	%rd18, %r19, 12;
	add.s64 	%rd5, %rd1, %rd18;
	mul.wide.u32 	%rd19, %r3, 4;
	add.s64 	%rd20, %rd19, %rd2;
	add.s64 	%rd31, %rd20, 8;
	mov.f32 	%f63, 0f00000000;
	mov.u32 	%r30, %r2;
$L__BB0_4:
	mul.wide.s32 	%rd8, %r30, 4;
	add.s64 	%rd21, %rd1, %rd8;
	ld.global.f32 	%f2, [%rd31+-8];
	ld.global.f32 	%f40, [%rd21];
	setp.geu.f32 	%p6, %f2, 0f00000000;
	setp.geu.f32 	%p7, %f40, 0f00000000;
	or.pred  	%p8, %p6, %p7;
	@%p8 bra 	$L__BB0_6;
	mul.f32 	%f42, %f2, %f40;
	fma.rn.f32 	%f56, %f42, 0f40000000, %f63;
	bra.uni 	$L__BB0_9;
$L__BB0_6:
	setp.ltu.f32 	%p10, %f2, 0f00000000;
	or.pred  	%p11, %p10, %p7;
	@%p11 bra 	$L__BB0_8;
	mul.f32 	%f41, %f2, %f40;
	cvt.f64.f32 	%fd1, %f41;
	cvt.f64.f32 	%fd2, %f63;
	fma.rn.f64 	%fd3, %fd1, 0d3FE0000000000000, %fd2;
	cvt.rn.f32.f64 	%f56, %fd3;
	bra.uni 	$L__BB0_9;
$L__BB0_8:
	fma.rn.f32 	%f56, %f2, %f40, %f63;
$L__BB0_9:
	ld.global.f32 	%f8, [%rd31+-4];
	add.s64 	%rd22, %rd3, %rd8;
	ld.global.f32 	%f43, [%rd22];
	setp.lt.f32 	%p12, %f8, 0f00000000;
	setp.lt.f32 	%p13, %f43, 0f00000000;
	and.pred  	%p14, %p12, %p13;
	@%p14 bra 	$L__BB0_13;
	setp.ge.f32 	%p16, %f8, 0f00000000;
	and.pred  	%p17, %p16, %p13;
	@%p17 bra 	$L__BB0_12;
	fma.rn.f32 	%f57, %f8, %f43, %f56;
	bra.uni 	$L__BB0_14;
$L__BB0_12:
	mul.f32 	%f44, %f8, %f43;
	cvt.f64.f32 	%fd4, %f44;
	cvt.f64.f32 	%fd5, %f56;
	fma.rn.f64 	%fd6, %fd4, 0d3FE0000000000000, %fd5;
	cvt.rn.f32.f64 	%f57, %fd6;
	bra.uni 	$L__BB0_14;
$L__BB0_13:
	mul.f32 	%f45, %f8, %f43;
	fma.rn.f32 	%f57, %f45, 0f40000000, %f56;
$L__BB0_14:
	ld.global.f32 	%f14, [%rd31];
	add.s64 	%rd23, %rd4, %rd8;
	ld.global.f32 	%f46, [%rd23];
	setp.lt.f32 	%p18, %f14, 0f00000000;
	setp.lt.f32 	%p19, %f46, 0f00000000;
	and.pred  	%p20, %p18, %p19;
	@%p20 bra 	$L__BB0_18;
	setp.ge.f32 	%p22, %f14, 0f00000000;
	and.pred  	%p23, %p22, %p19;
	@%p23 bra 	$L__BB0_17;
	fma.rn.f32 	%f58, %f14, %f46, %f57;
	bra.uni 	$L__BB0_19;
$L__BB0_17:
	mul.f32 	%f47, %f14, %f46;
	cvt.f64.f32 	%fd7, %f47;
	cvt.f64.f32 	%fd8, %f57;
	fma.rn.f64 	%fd9, %fd7, 0d3FE0000000000000, %fd8;
	cvt.rn.f32.f64 	%f58, %fd9;
	bra.uni 	$L__BB0_19;
$L__BB0_18:
	mul.f32 	%f48, %f14, %f46;
	fma.rn.f32 	%f58, %f48, 0f40000000, %f57;
$L__BB0_19:
	ld.global.f32 	%f20, [%rd31+4];
	add.s64 	%rd24, %rd5, %rd8;
	ld.global.f32 	%f49, [%rd24];
	setp.lt.f32 	%p24, %f20, 0f00000000;
	setp.lt.f32 	%p25, %f49, 0f00000000;
	and.pred  	%p26, %p24, %p25;
	@%p26 bra 	$L__BB0_23;
	setp.ge.f32 	%p28, %f20, 0f00000000;
	and.pred  	%p29, %p28, %p25;
	@%p29 bra 	$L__BB0_22;
	fma.rn.f32 	%f63, %f20, %f49, %f58;
	bra.uni 	$L__BB0_24;
$L__BB0_22:
	mul.f32 	%f50, %f20, %f49;
	cvt.f64.f32 	%fd10, %f50;
	cvt.f64.f32 	%fd11, %f58;
	fma.rn.f64 	%fd12, %fd10, 0d3FE0000000000000, %fd11;
	cvt.rn.f32.f64 	%f63, %fd12;
	bra.uni 	$L__BB0_24;
$L__BB0_23:
	mul.f32 	%f51, %f20, %f49;
	fma.rn.f32 	%f63, %f51, 0f40000000, %f58;
$L__BB0_24:
	add.s32 	%r31, %r31, 4;
	add.s32 	%r30, %r30, %r7;
	add.s64 	%rd31, %rd31, 16;
	setp.ne.s32 	%p30, %r31, 0;
	@%p30 bra 	$L__BB0_4;
$L__BB0_25:
	setp.eq.s32 	%p31, %r4, 0;
	@%p31 bra 	$L__BB0_33;
	mad.lo.s32 	%r34, %r32, %r19, %r2;
	add.s32 	%r28, %r32, %r3;
	mul.wide.u32 	%rd25, %r28, 4;
	add.s64 	%rd32, %rd2, %rd25;
	neg.s32 	%r33, %r4;
$L__BB0_27:
	.pragma "nounroll";
	mul.wide.s32 	%rd26, %r34, 4;
	add.s64 	%rd27, %rd1, %rd26;
	ld.global.f32 	%f29, [%rd32];
	ld.global.f32 	%f52, [%rd27];
	setp.lt.f32 	%p32, %f29, 0f00000000;
	setp.lt.f32 	%p33, %f52, 0f00000000;
	and.pred  	%p34, %p32, %p33;
	@%p34 bra 	$L__BB0_31;
	setp.lt.f32 	%p35, %f52, 0f00000000;
	setp.ge.f32 	%p36, %f29, 0f00000000;
	and.pred  	%p37, %p36, %p35;
	@%p37 bra 	$L__BB0_30;
	fma.rn.f32 	%f63, %f29, %f52, %f63;
	bra.uni 	$L__BB0_32;
$L__BB0_30:
	mul.f32 	%f53, %f29, %f52;
	cvt.f64.f32 	%fd13, %f53;
	cvt.f64.f32 	%fd14, %f63;
	fma.rn.f64 	%fd15, %fd13, 0d3FE0000000000000, %fd14;
	cvt.rn.f32.f64 	%f63, %fd15;
	bra.uni 	$L__BB0_32;
$L__BB0_31:
	mul.f32 	%f54, %f29, %f52;
	fma.rn.f32 	%f63, %f54, 0f40000000, %f63;
$L__BB0_32:
	add.s32 	%r34, %r34, %r19;
	add.s64 	%rd32, %rd32, 4;
	add.s32 	%r33, %r33, 1;
	setp.ne.s32 	%p38, %r33, 0;
	@%p38 bra 	$L__BB0_27;
$L__BB0_33:
	mad.lo.s32 	%r29, %r19, %r1, %r2;
	cvta.to.global.u64 	%rd28, %rd13;
	mul.wide.s32 	%rd29, %r29, 4;
	add.s64 	%rd30, %rd28, %rd29;
	st.global.f32 	[%rd30], %f63;
$L__BB0_34:
	ret;

}


// ===== COMPILED SASS (sm_100) =====

	.target	sm_100

	.elftype	@"ET_EXEC"


//--------------------- .note.nv.tkinfo           --------------------------
	.section	.note.nv.tkinfo,"",@"SHT_NOTE"
	.sectionflags	@"SHF_NOTE_NV_TKINFO"
	.tkinfo
        /*0018*/ 	.word	0x00000002
        /*0030*/ 	.string	""
        /*0030*/ 	.string	"ptxas"
        /*0030*/ 	.string	"Cuda compilation tools, release 13.0, V13.0.88"
        /*0030*/ 	.string	"Build cuda_13.0.r13.0/compiler.36424714_0"
        /*0030*/ 	.string	"-arch sm_100 -m 64 "



//--------------------- .note.nv.cuinfo           --------------------------
	.section	.note.nv.cuinfo,"",@"SHT_NOTE"
	.sectionflags	@"SHF_NOTE_NV_CUINFO"
        /*0018*/ 	.short	0x0002
        /*001a*/ 	.short	0x0064
        /*001c*/ 	.short	0x0082
	.zero		2


//--------------------- .nv.info                  --------------------------
	.section	.nv.info,"",@"SHT_CUDA_INFO"
	.align	4


	//----- nvinfo : EIATTR_REGCOUNT
	.align		4
        /*0000*/ 	.byte	0x04, 0x2f
        /*0002*/ 	.short	(.L_1 - .L_0)
	.align		4
.L_0:
        /*0004*/ 	.word	index@(_Z14example_kernelPfS_S_ii)
        /*0008*/ 	.word	0x0000001f


	//----- nvinfo : EIATTR_FRAME_SIZE
	.align		4
.L_1:
        /*000c*/ 	.byte	0x04, 0x11
        /*000e*/ 	.short	(.L_3 - .L_2)
	.align		4
.L_2:
        /*0010*/ 	.word	index@(_Z14example_kernelPfS_S_ii)
        /*0014*/ 	.word	0x00000000


	//----- nvinfo : EIATTR_MIN_STACK_SIZE
	.align		4
.L_3:
        /*0018*/ 	.byte	0x04, 0x12
        /*001a*/ 	.short	(.L_5 - .L_4)
	.align		4
.L_4:
        /*001c*/ 	.word	index@(_Z14example_kernelPfS_S_ii)
        /*0020*/ 	.word	0x00000000
.L_5:


//--------------------- .nv.compat                --------------------------
	.section	.nv.compat,"",@"SHT_CUDA_COMPAT_INFO"
	.align	4
        /*0000*/ 	.byte	0x02, 0x09, 0x00, 0x00, 0x02, 0x02, 0x01, 0x00, 0x02, 0x05, 0x05, 0x00, 0x03, 0x07, 0x01, 0x01
        /*0010*/ 	.byte	0x02, 0x03, 0x00, 0x00, 0x02, 0x06, 0x01, 0x00, 0x04, 0x0b, 0x08, 0x00, 0x01, 0x00, 0x00, 0x00
        /*0020*/ 	.byte	0x00, 0x00, 0x00, 0x00


//--------------------- .nv.info._Z14example_kernelPfS_S_ii --------------------------
	.section	.nv.info._Z14example_kernelPfS_S_ii,"",@"SHT_CUDA_INFO"
	.sectionflags	@""
	.align	4


	//----- nvinfo : EIATTR_CUDA_API_VERSION
	.align		4
        /*0000*/ 	.byte	0x04, 0x37
        /*0002*/ 	.short	(.L_7 - .L_6)
.L_6:
        /*0004*/ 	.word	0x00000082


	//----- nvinfo : EIATTR_KPARAM_INFO
	.align		4
.L_7:
        /*0008*/ 	.byte	0x04, 0x17
        /*000a*/ 	.short	(.L_9 - .L_8)
.L_8:
        /*000c*/ 	.word	0x00000000
        /*0010*/ 	.short	0x0004
        /*0012*/ 	.short	0x001c
        /*0014*/ 	.byte	0x00, 0xf0, 0x11, 0x00


	//----- nvinfo : EIATTR_KPARAM_INFO
	.align		4
.L_9:
        /*0018*/ 	.byte	0x04, 0x17
        /*001a*/ 	.short	(.L_11 - .L_10)
.L_10:
        /*001c*/ 	.word	0x00000000
        /*0020*/ 	.short	0x0003
        /*0022*/ 	.short	0x0018
        /*0024*/ 	.byte	0x00, 0xf0, 0x11, 0x00


	//----- nvinfo : EIATTR_KPARAM_INFO
	.align		4
.L_11:
        /*0028*/ 	.byte	0x04, 0x17
        /*002a*/ 	.short	(.L_13 - .L_12)
.L_12:
        /*002c*/ 	.word	0x00000000
        /*0030*/ 	.short	0x0002
        /*0032*/ 	.short	0x0010
        /*0034*/ 	.byte	0x00, 0xf5, 0x21, 0x00


	//----- nvinfo : EIATTR_KPARAM_INFO
	.align		4
.L_13:
        /*0038*/ 	.byte	0x04, 0x17
        /*003a*/ 	.short	(.L_15 - .L_14)
.L_14:
        /*003c*/ 	.word	0x00000000
        /*0040*/ 	.short	0x0001
        /*0042*/ 	.short	0x0008
        /*0044*/ 	.byte	0x00, 0xf5, 0x21, 0x00


	//----- nvinfo : EIATTR_KPARAM_INFO
	.align		4
.L_15:
        /*0048*/ 	.byte	0x04, 0x17
        /*004a*/ 	.short	(.L_17 - .L_16)
.L_16:
        /*004c*/ 	.word	0x00000000
        /*0050*/ 	.short	0x0000
        /*0052*/ 	.short	0x0000
        /*0054*/ 	.byte	0x00, 0xf5, 0x21, 0x00


	//----- nvinfo : EIATTR_SPARSE_MMA_MASK
	.align		4
.L_17:
        /*0058*/ 	.byte	0x03, 0x50
        /*005a*/ 	.short	0x0000


	//----- nvinfo : EIATTR_MAXREG_COUNT
	.align		4
        /*005c*/ 	.byte	0x03, 0x1b
        /*005e*/ 	.short	0x00ff


	//----- nvinfo : EIATTR_MERCURY_ISA_VERSION
	.align		4
        /*0060*/ 	.byte	0x03, 0x5f
        /*0062*/ 	.short	0x0101


	//----- nvinfo : EIATTR_VRC_CTA_INIT_COUNT
	.align		4
        /*0064*/ 	.byte	0x02, 0x4a
	.zero		1
	.zero		1


	//----- nvinfo : EIATTR_EXIT_INSTR_OFFSETS
	.align		4
        /*0068*/ 	.byte	0x04, 0x1c
        /*006a*/ 	.short	(.L_19 - .L_18)


	//   ....[0]....
.L_18:
        /*006c*/ 	.word	0x000000d0


	//   ....[1]....
        /*0070*/ 	.word	0x00000a00


	//----- nvinfo : EIATTR_CRS_STACK_SIZE
	.align		4
.L_19:
        /*0074*/ 	.byte	0x04, 0x1e
        /*0076*/ 	.short	(.L_21 - .L_20)
.L_20:
        /*0078*/ 	.word	0x00000000


	//----- nvinfo : EIATTR_CBANK_PARAM_SIZE
	.align		4
.L_21:
        /*007c*/ 	.byte	0x03, 0x19
        /*007e*/ 	.short	0x0020


	//----- nvinfo : EIATTR_PARAM_CBANK
	.align		4
        /*0080*/ 	.byte	0x04, 0x0a
        /*0082*/ 	.short	(.L_23 - .L_22)
	.align		4
.L_22:
        /*0084*/ 	.word	index@(.nv.constant0._Z14example_kernelPfS_S_ii)
        /*0088*/ 	.short	0x0380
        /*008a*/ 	.short	0x0020


	//----- nvinfo : EIATTR_SW_WAR
	.align		4
.L_23:
        /*008c*/ 	.byte	0x04, 0x36
        /*008e*/ 	.short	(.L_25 - .L_24)
.L_24:
        /*0090*/ 	.word	0x00000008
.L_25:


//--------------------- .nv.callgraph             --------------------------
	.section	.nv.callgraph,"",@"SHT_CUDA_CALLGRAPH"
	.align	4
	.sectionentsize	8
	.align		4
        /*0000*/ 	.word	0x00000000
	.align		4
        /*0004*/ 	.word	0xffffffff
	.align		4
        /*0008*/ 	.word	0x00000000
	.align		4
        /*000c*/ 	.word	0xfffffffe
	.align		4
        /*0010*/ 	.word	0x00000000
	.align		4
        /*0014*/ 	.word	0xfffffffd
	.align		4
        /*0018*/ 	.word	0x00000000
	.align		4
        /*001c*/ 	.word	0xfffffffc


//--------------------- .text._Z14example_kernelPfS_S_ii --------------------------
	.section	.text._Z14example_kernelPfS_S_ii,"ax",@progbits
	.align	128
        .global         _Z14example_kernelPfS_S_ii
        .type           _Z14example_kernelPfS_S_ii,@function
        .size           _Z14example_kernelPfS_S_ii,(.L_x_19 - _Z14example_kernelPfS_S_ii)
        .other          _Z14example_kernelPfS_S_ii,@"STO_CUDA_ENTRY STV_DEFAULT"
_Z14example_kernelPfS_S_ii:
.text._Z14example_kernelPfS_S_ii:
[----:B------:R-:W-:Y:S01]  /*0000*/  LDC R1, c[0x0][0x37c] ;  /* 0x0000df00ff017b82 */ /* 0x000fe20000000800 */
[----:B------:R-:W0:Y:S07]  /*0010*/  S2R R2, SR_TID.X ;  /* 0x0000000000027919 */ /* 0x000e2e0000002100 */
[----:B------:R-:W1:Y:S01]  /*0020*/  LDC R0, c[0x0][0x364] ;  /* 0x0000d900ff007b82 */ /* 0x000e620000000800 */
[----:B------:R-:W2:Y:S01]  /*0030*/  LDCU.64 UR6, c[0x0][0x398] ;  /* 0x00007300ff0677ac */ /* 0x000ea20008000a00 */
[----:B------:R-:W1:Y:S06]  /*0040*/  S2R R5, SR_TID.Y ;  /* 0x0000000000057919 */ /* 0x000e6c0000002200 */
[----:B------:R-:W0:Y:S08]  /*0050*/  S2UR UR5, SR_CTAID.X ;  /* 0x00000000000579c3 */ /* 0x000e300000002500 */
[----:B------:R-:W0:Y:S01]  /*0060*/  LDC R3, c[0x0][0x360] ;  /* 0x0000d800ff037b82 */ /* 0x000e220000000800 */
[----:B--2---:R-:W-:-:S07]  /*0070*/  MOV R18, UR7 ;  /* 0x0000000700127c02 */ /* 0x004fce0008000f00 */
[----:B------:R-:W1:Y:S01]  /*0080*/  S2UR UR4, SR_CTAID.Y ;  /* 0x00000000000479c3 */ /* 0x000e620000002600 */
[----:B0-----:R-:W-:-:S05]  /*0090*/  IMAD R3, R3, UR5, R2 ;  /* 0x0000000503037c24 */ /* 0x001fca000f8e0202 */
[----:B------:R-:W-:Y:S01]  /*00a0*/  ISETP.GE.AND P0, PT, R3, R18, PT ;  /* 0x000000120300720c */ /* 0x000fe20003f06270 */
[----:B-1----:R-:W-:-:S05]  /*00b0*/  IMAD R0, R0, UR4, R5 ;  /* 0x0000000400007c24 */ /* 0x002fca000f8e0205 */
[----:B------:R-:W-:-:S13]  /*00c0*/  ISETP.GE.OR P0, PT, R0, UR6, P0 ;  /* 0x0000000600007c0c */ /* 0x000fda0008706670 */
[----:B------:R-:W-:Y:S05]  /*00d0*/  @P0 EXIT ;  /* 0x000000000000094d */ /* 0x000fea0003800000 */
[----:B------:R-:W-:Y:S01]  /*00e0*/  ISETP.GE.AND P0, PT, R18, 0x1, PT ;  /* 0x000000011200780c */ /* 0x000fe20003f06270 */
[----:B------:R-:W0:Y:S01]  /*00f0*/  LDCU.64 UR4, c[0x0][0x358] ;  /* 0x00006b00ff0477ac */ /* 0x000e220008000a00 */
[----:B------:R-:W-:-:S11]  /*0100*/  HFMA2 R24, -RZ, RZ, 0, 0 ;  /* 0x00000000ff187431 */ /* 0x000fd600000001ff */
[----:B------:R-:W-:Y:S05]  /*0110*/  @!P0 BRA `(.L_x_0) ;  /* 0x0000000800288947 */ /* 0x000fea0003800000 */
[----:B------:R-:W-:Y:S01]  /*0120*/  ISETP.GE.U32.AND P0, PT, R18, 0x4, PT ;  /* 0x000000041200780c */ /* 0x000fe20003f06070 */
[----:B------:R-:W-:Y:S01]  /*0130*/  IMAD R2, R0, R18, RZ ;  /* 0x0000001200027224 */ /* 0x000fe200078e02ff */
[----:B------:R-:W-:Y:S01]  /*0140*/  LOP3.LUT R4, R18, 0x3, RZ, 0xc0, !PT ;  /* 0x0000000312047812 */ /* 0x000fe200078ec0ff */
[----:B------:R-:W-:Y:S01]  /*0150*/  IMAD.MOV.U32 R24, RZ, RZ, RZ ;  /* 0x000000ffff187224 */ /* 0x000fe200078e00ff */
[----:B------:R-:W-:-:S09]  /*0160*/  MOV R5, RZ ;  /* 0x000000ff00057202 */ /* 0x000fd20000000f00 */
[----:B------:R-:W-:Y:S05]  /*0170*/  @!P0 BRA `(.L_x_1) ;  /* 0x0000000400748947 */ /* 0x000fea0003800000 */
[----:B------:R-:W1:Y:S01]  /*0180*/  LDC.64 R6, c[0x0][0x380] ;  /* 0x0000e000ff067b82 */ /* 0x000e620000000a00 */
[----:B------:R-:W-:Y:S01]  /*0190*/  LOP3.LUT R5, R18, 0x7ffffffc, RZ, 0xc0, !PT ;  /* 0x7ffffffc12057812 */ /* 0x000fe200078ec0ff */
[----:B------:R-:W-:-:S06]  /*01a0*/  IMAD.MOV.U32 R24, RZ, RZ, RZ ;  /* 0x000000ffff187224 */ /* 0x000fcc00078e00ff */
[----:B------:R-:W2:Y:S08]  /*01b0*/  LDC.64 R14, c[0x0][0x388] ;  /* 0x0000e200ff0e7b82 */ /* 0x000eb00000000a00 */
[----:B------:R-:W3:Y:S01]  /*01c0*/  LDC.64 R8, c[0x0][0x388] ;  /* 0x0000e200ff087b82 */ /* 0x000ee20000000a00 */
[----:B-1----:R-:W-:-:S03]  /*01d0*/  IMAD.WIDE.U32 R6, R2, 0x4, R6 ;  /* 0x0000000402067825 */ /* 0x002fc600078e0006 */
[----:B------:R-:W-:Y:S02]  /*01e0*/  IADD3 R19, P0, PT, R6, 0x8, RZ ;  /* 0x0000000806137810 */ /* 0x000fe40007f1e0ff */
[----:B------:R-:W-:Y:S01]  /*01f0*/  MOV R6, R3 ;  /* 0x0000000300067202 */ /* 0x000fe20000000f00 */
[C-C-:B--2---:R-:W-:Y:S01]  /*0200*/  IMAD.WIDE.U32 R10, R18.reuse, 0x4, R14.reuse ;  /* 0x00000004120a7825 */ /* 0x144fe200078e000e */
[----:B------:R-:W-:Y:S02]  /*0210*/  IADD3.X R20, PT, PT, RZ, R7, RZ, P0, !PT ;  /* 0x00000007ff147210 */ /* 0x000fe400007fe4ff */
[----:B------:R-:W-:Y:S01]  /*0220*/  IADD3 R7, PT, PT, -R5, RZ, RZ ;  /* 0x000000ff05077210 */ /* 0x000fe20007ffe1ff */
[----:B------:R-:W-:-:S04]  /*0230*/  IMAD.WIDE.U32 R12, R18, 0x8, R14 ;  /* 0x00000008120c7825 */ /* 0x000fc800078e000e */
[----:B---3--:R-:W-:-:S07]  /*0240*/  IMAD.WIDE.U32 R14, R18, 0xc, R14 ;  /* 0x0000000c120e7825 */ /* 0x008fce00078e000e */
.L_x_13:
[----:B------:R-:W-:-:S05]  /*0250*/  IMAD.WIDE R16, R6, 0x4, R8 ;  /* 0x0000000406107825 */ /* 0x000fca00078e0208 */
[----:B0-----:R0:W2:Y:S02]  /*0260*/  LDG.E R25, desc[UR4][R16.64] ;  /* 0x0000000410197981 */ /* 0x0010a4000c1e1900 */
[----:B0-----:R-:W-:Y:S01]  /*0270*/  IMAD.MOV.U32 R16, RZ, RZ, R19 ;  /* 0x000000ffff107224 */ /* 0x001fe200078e0013 */
[----:B------:R-:W-:-:S05]  /*0280*/  MOV R17, R20 ;  /* 0x0000001400117202 */ /* 0x000fca0000000f00 */
[----:B------:R-:W3:Y:S01]  /*0290*/  LDG.E R26, desc[UR4][R16.64+-0x8] ;  /* 0xfffff804101a7981 */ /* 0x000ee2000c1e1900 */
[----:B------:R-:W-:-:S03]  /*02a0*/  IMAD.WIDE R18, R6, 0x4, R10 ;  /* 0x0000000406127825 */ /* 0x000fc600078e020a */
[----:B------:R-:W4:Y:S04]  /*02b0*/  LDG.E R23, desc[UR4][R16.64+-0x4] ;  /* 0xfffffc0410177981 */ /* 0x000f28000c1e1900 */
[----:B------:R-:W5:Y:S01]  /*02c0*/  LDG.E R22, desc[UR4][R18.64] ;  /* 0x0000000412167981 */ /* 0x000f62000c1e1900 */
[----:B------:R-:W-:Y:S01]  /*02d0*/  IADD3 R7, PT, PT, R7, 0x4, RZ ;  /* 0x0000000407077810 */ /* 0x000fe20007ffe0ff */
[----:B------:R-:W-:Y:S03]  /*02e0*/  BSSY.RECONVERGENT B0, `(.L_x_2) ;  /* 0x0000010000007945 */ /* 0x000fe60003800200 */
[----:B------:R-:W-:Y:S02]  /*02f0*/  ISETP.NE.AND P2, PT, R7, RZ, PT ;  /* 0x000000ff0700720c */ /* 0x000fe40003f45270 */
[----:B--2---:R-:W-:-:S04]  /*0300*/  FSETP.GEU.AND P1, PT, R25, RZ, PT ;  /* 0x000000ff1900720b */ /* 0x004fc80003f2e000 */
[----:B---3--:R-:W-:Y:S02]  /*0310*/  FSETP.GEU.OR P4, PT, R26, RZ, P1 ;  /* 0x000000ff1a00720b */ /* 0x008fe40000f8e400 */
[----:B----4-:R-:W-:Y:S02]  /*0320*/  FSETP.LT.AND P3, PT, R23, RZ, PT ;  /* 0x000000ff1700720b */ /* 0x010fe40003f61000 */
[----:B-----5:R-:W-:-:S09]  /*0330*/  FSETP.GEU.AND P0, PT, R22, RZ, PT ;  /* 0x000000ff1600720b */ /* 0x020fd20003f0e000 */
[----:B------:R-:W-:-:S04]  /*0340*/  @!P4 FMUL R21, R26, R25 ;  /* 0x000000191a15c220 */ /* 0x000fc80000400000 */
[----:B-1----:R-:W-:Y:S01]  /*0350*/  @!P4 FFMA R28, R21, 2, R24 ;  /* 0x40000000151cc823 */ /* 0x002fe20000000018 */
[----:B------:R-:W-:Y:S06]  /*0360*/  @!P4 BRA `(.L_x_3) ;  /* 0x00000000001cc947 */ /* 0x000fec0003800000 */
[----:B------:R-:W-:-:S13]  /*0370*/  FSETP.LTU.OR P1, PT, R26, RZ, P1 ;  /* 0x000000ff1a00720b */ /* 0x000fda0000f29400 */
[----:B------:R-:W-:Y:S01]  /*0380*/  @!P1 FMUL R27, R26, R25 ;  /* 0x000000191a1b9220 */ /* 0x000fe20000400000 */
[----:B------:R-:W-:Y:S08]  /*0390*/  @!P1 F2F.F64.F32 R20, R24 ;  /* 0x0000001800149310 */ /* 0x000ff00000201800 */
[----:B------:R-:W0:Y:S02]  /*03a0*/  @!P1 F2F.F64.F32 R18, R27 ;  /* 0x0000001b00129310 */ /* 0x000e240000201800 */
[----:B0-----:R-:W-:-:S06]  /*03b0*/  @!P1 DFMA R18, R18, 0.5, R20 ;  /* 0x3fe000001212982b */ /* 0x001fcc0000000014 */
[----:B------:R0:W1:Y:S02]  /*03c0*/  @!P1 F2F.F32.F64 R28, R18 ;  /* 0x00000012001c9310 */ /* 0x0000640000301000 */
[----:B01----:R-:W-:-:S07]  /*03d0*/  @P1 FFMA R28, R26, R25, R24 ;  /* 0x000000191a1c1223 */ /* 0x003fce0000000018 */
.L_x_3:
[----:B------:R-:W-:Y:S05]  /*03e0*/  BSYNC.RECONVERGENT B0 ;  /* 0x0000000000007941 */ /* 0x000fea0003800200 */
.L_x_2:
[----:B------:R-:W-:Y:S04]  /*03f0*/  BSSY.RECONVERGENT B0, `(.L_x_4) ;  /* 0x000000c000007945 */ /* 0x000fe80003800200 */
[----:B------:R-:W-:Y:S05]  /*0400*/  @!P0 BRA P3, `(.L_x_5) ;  /* 0x0000000000208947 */ /* 0x000fea0001800000 */
[----:B------:R-:W-:-:S13]  /*0410*/  FSETP.GE.AND P0, PT, R23, RZ, !P0 ;  /* 0x000000ff1700720b */ /* 0x000fda0004706000 */
[CC--:B------:R-:W-:Y:S01]  /*0420*/  @P0 FMUL R20, R23.reuse, R22.reuse ;  /* 0x0000001617140220 */ /* 0x0c0fe20000400000 */
[----:B------:R-:W-:Y:S01]  /*0430*/  @P0 F2F.F64.F32 R18, R28 ;  /* 0x0000001c00120310 */ /* 0x000fe20000201800 */
[----:B------:R-:W-:-:S07]  /*0440*/  @!P0 FFMA R22, R23, R22, R28 ;  /* 0x0000001617168223 */ /* 0x000fce000000001c */
[----:B------:R-:W0:Y:S02]  /*0450*/  @P0 F2F.F64.F32 R20, R20 ;  /* 0x0000001400140310 */ /* 0x000e240000201800 */
[----:B0-----:R-:W-:-:S06]  /*0460*/  @P0 DFMA R18, R20, 0.5, R18 ;  /* 0x3fe000001412082b */ /* 0x001fcc0000000012 */
[----:B------:R0:W1:Y:S01]  /*0470*/  @P0 F2F.F32.F64 R22, R18 ;  /* 0x0000001200160310 */ /* 0x0000620000301000 */
[----:B------:R-:W-:Y:S05]  /*0480*/  BRA `(.L_x_6) ;  /* 0x0000000000087947 */ /* 0x000fea0003800000 */
.L_x_5:
[----:B------:R-:W-:-:S04]  /*0490*/  FMUL R23, R23, R22 ;  /* 0x0000001617177220 */ /* 0x000fc80000400000 */
[----:B------:R-:W-:-:S07]  /*04a0*/  FFMA R22, R23, 2, R28 ;  /* 0x4000000017167823 */ /* 0x000fce000000001c */
.L_x_6:
[----:B------:R-:W-:Y:S05]  /*04b0*/  BSYNC.RECONVERGENT B0 ;  /* 0x0000000000007941 */ /* 0x000fea0003800200 */
.L_x_4:
[----:B0-----:R-:W-:Y:S01]  /*04c0*/  IMAD.WIDE R18, R6, 0x4, R12 ;  /* 0x0000000406127825 */ /* 0x001fe200078e020c */
[----:B------:R-:W2:Y:S04]  /*04d0*/  LDG.E R23, desc[UR4][R16.64] ;  /* 0x0000000410177981 */ /* 0x000ea8000c1e1900 */
[----:B------:R-:W3:Y:S01]  /*04e0*/  LDG.E R24, desc[UR4][R18.64] ;  /* 0x0000000412187981 */ /* 0x000ee2000c1e1900 */
[----:B------:R-:W-:Y:S01]  /*04f0*/  BSSY.RECONVERGENT B0, `(.L_x_7) ;  /* 0x000000e000007945 */ /* 0x000fe20003800200 */
[----:B--2---:R-:W-:Y:S02]  /*0500*/  FSETP.LT.AND P1, PT, R23, RZ, PT ;  /* 0x000000ff1700720b */ /* 0x004fe40003f21000 */
[----:B---3--:R-:W-:-:S13]  /*0510*/  FSETP.GEU.AND P0, PT, R24, RZ, PT ;  /* 0x000000ff1800720b */ /* 0x008fda0003f0e000 */
[----:B------:R-:W-:Y:S05]  /*0520*/  @!P0 BRA P1, `(.L_x_8) ;  /* 0x0000000000208947 */ /* 0x000fea0000800000 */
[----:B------:R-:W-:-:S13]  /*0530*/  FSETP.GE.AND P0, PT, R23, RZ, !P0 ;  /* 0x000000ff1700720b */ /* 0x000fda0004706000 */
[CC--:B------:R-:W-:Y:S01]  /*0540*/  @P0 FMUL R20, R23.reuse, R24.reuse ;  /* 0x0000001817140220 */ /* 0x0c0fe20000400000 */
[----:B-1----:R-:W-:Y:S01]  /*0550*/  @P0 F2F.F64.F32 R18, R22 ;  /* 0x0000001600120310 */ /* 0x002fe20000201800 */
[----:B------:R-:W-:-:S07]  /*0560*/  @!P0 FFMA R23, R23, R24, R22 ;  /* 0x0000001817178223 */ /* 0x000fce0000000016 */
[----:B------:R-:W0:Y:S02]  /*0570*/  @P0 F2F.F64.F32 R20, R20 ;  /* 0x0000001400140310 */ /* 0x000e240000201800 */
[----:B0-----:R-:W-:-:S06]  /*0580*/  @P0 DFMA R18, R20, 0.5, R18 ;  /* 0x3fe000001412082b */ /* 0x001fcc0000000012 */
[----:B------:R0:W1:Y:S01]  /*0590*/  @P0 F2F.F32.F64 R23, R18 ;  /* 0x0000001200170310 */ /* 0x0000620000301000 */
[----:B------:R-:W-:Y:S05]  /*05a0*/  BRA `(.L_x_9) ;  /* 0x0000000000087947 */ /* 0x000fea0003800000 */
.L_x_8:
[----:B------:R-:W-:-:S04]  /*05b0*/  FMUL R23, R23, R24 ;  /* 0x0000001817177220 */ /* 0x000fc80000400000 */
[----:B-1----:R-:W-:-:S07]  /*05c0*/  FFMA R23, R23, 2, R22 ;  /* 0x4000000017177823 */ /* 0x002fce0000000016 */
.L_x_9:
[----:B------:R-:W-:Y:S05]  /*05d0*/  BSYNC.RECONVERGENT B0 ;  /* 0x0000000000007941 */ /* 0x000fea0003800200 */
.L_x_7:
        /* <DEDUP_REMOVED lines=15> */
.L_x_11:
[----:B------:R-:W-:-:S04]  /*06d0*/  FMUL R24, R24, R25 ;  /* 0x0000001918187220 */ /* 0x000fc80000400000 */
[----:B-1----:R-:W-:-:S07]  /*06e0*/  FFMA R24, R24, 2, R23 ;  /* 0x4000000018187823 */ /* 0x002fce0000000017 */
.L_x_12:
[----:B------:R-:W-:Y:S05]  /*06f0*/  BSYNC.RECONVERGENT B0 ;  /* 0x0000000000007941 */ /* 0x000fea0003800200 */
.L_x_10:
[----:B0-----:R-:W0:Y:S01]  /*0700*/  LDC R18, c[0x0][0x39c] ;  /* 0x0000e700ff127b82 */ /* 0x001e220000000800 */
[----:B------:R-:W-:-:S05]  /*0710*/  IADD3 R19, P0, PT, R16, 0x10, RZ ;  /* 0x0000001010137810 */ /* 0x000fca0007f1e0ff */
[----:B------:R-:W-:Y:S01]  /*0720*/  IMAD.X R20, RZ, RZ, R17, P0 ;  /* 0x000000ffff147224 */ /* 0x000fe200000e0611 */
[----:B0-----:R-:W-:Y:S01]  /*0730*/  LEA R6, R18, R6, 0x2 ;  /* 0x0000000612067211 */ /* 0x001fe200078e10ff */
[----:B------:R-:W-:Y:S06]  /*0740*/  @P2 BRA `(.L_x_13) ;  /* 0xfffffff800c02947 */ /* 0x000fec000383ffff */
.L_x_1:
[----:B------:R-:W-:-:S13]  /*0750*/  ISETP.NE.AND P0, PT, R4, RZ, PT ;  /* 0x000000ff0400720c */ /* 0x000fda0003f05270 */
[----:B------:R-:W-:Y:S05]  /*0760*/  @!P0 BRA `(.L_x_0) ;  /* 0x0000000000948947 */ /* 0x000fea0003800000 */
[----:B------:R-:W2:Y:S01]  /*0770*/  LDC.64 R10, c[0x0][0x380] ;  /* 0x0000e000ff0a7b82 */ /* 0x000ea20000000a00 */
[----:B------:R-:W-:Y:S02]  /*0780*/  IADD3 R9, PT, PT, R2, R5, RZ ;  /* 0x0000000502097210 */ /* 0x000fe40007ffe0ff */
[----:B------:R-:W-:-:S05]  /*0790*/  IADD3 R2, PT, PT, -R4, RZ, RZ ;  /* 0x000000ff04027210 */ /* 0x000fca0007ffe1ff */
[----:B------:R-:W3:Y:S08]  /*07a0*/  LDC R8, c[0x0][0x39c] ;  /* 0x0000e700ff087b82 */ /* 0x000ef00000000800 */
[----:B------:R-:W4:Y:S01]  /*07b0*/  LDC.64 R6, c[0x0][0x388] ;  /* 0x0000e200ff067b82 */ /* 0x000f220000000a00 */
[----:B--2---:R-:W-:-:S04]  /*07c0*/  IMAD.WIDE.U32 R10, R9, 0x4, R10 ;  /* 0x00000004090a7825 */ /* 0x004fc800078e000a */
[----:B------:R-:W-:Y:S01]  /*07d0*/  IMAD R9, R5, R18, R3 ;  /* 0x0000001205097224 */ /* 0x000fe200078e0203 */
[----:B------:R-:W-:Y:S01]  /*07e0*/  MOV R14, R11 ;  /* 0x0000000b000e7202 */ /* 0x000fe20000000f00 */
[----:B------:R-:W-:-:S07]  /*07f0*/  IMAD.MOV.U32 R13, RZ, RZ, R10 ;  /* 0x000000ffff0d7224 */ /* 0x000fce00078e000a */
.L_x_17:
[----:B0---4-:R-:W-:Y:S01]  /*0800*/  IMAD.WIDE R4, R9, 0x4, R6 ;  /* 0x0000000409047825 */ /* 0x011fe200078e0206 */
[----:B------:R-:W-:-:S03]  /*0810*/  MOV R11, R14 ;  /* 0x0000000e000b7202 */ /* 0x000fc60000000f00 */
[----:B------:R-:W-:Y:S01]  /*0820*/  IMAD.MOV.U32 R10, RZ, RZ, R13 ;  /* 0x000000ffff0a7224 */ /* 0x000fe200078e000d */
[----:B0-----:R-:W2:Y:S04]  /*0830*/  LDG.E R16, desc[UR4][R4.64] ;  /* 0x0000000404107981 */ /* 0x001ea8000c1e1900 */
[----:B------:R-:W4:Y:S01]  /*0840*/  LDG.E R15, desc[UR4][R10.64] ;  /* 0x000000040a0f7981 */ /* 0x000f22000c1e1900 */
[----:B------:R-:W-:Y:S01]  /*0850*/  IADD3 R2, PT, PT, R2, 0x1, RZ ;  /* 0x0000000102027810 */ /* 0x000fe20007ffe0ff */
[----:B------:R-:W-:Y:S01]  /*0860*/  BSSY.RECONVERGENT B0, `(.L_x_14) ;  /* 0x0000010000007945 */ /* 0x000fe20003800200 */
[----:B-1----:R-:W-:Y:S02]  /*0870*/  IMAD.MOV.U32 R17, RZ, RZ, R24 ;  /* 0x000000ffff117224 */ /* 0x002fe400078e0018 */
[----:B------:R-:W-:-:S02]  /*0880*/  ISETP.NE.AND P1, PT, R2, RZ, PT ;  /* 0x000000ff0200720c */ /* 0x000fc40003f25270 */
[----:B--2---:R-:W-:Y:S02]  /*0890*/  FSETP.GEU.AND P0, PT, R16, RZ, PT ;  /* 0x000000ff1000720b */ /* 0x004fe40003f0e000 */
[----:B----4-:R-:W-:-:S13]  /*08a0*/  FSETP.LT.AND P2, PT, R15, RZ, PT ;  /* 0x000000ff0f00720b */ /* 0x010fda0003f41000 */
        /* <DEDUP_REMOVED lines=9> */
.L_x_15:
[----:B------:R-:W-:-:S04]  /*0940*/  FMUL R15, R15, R16 ;  /* 0x000000100f0f7220 */ /* 0x000fc80000400000 */
[----:B------:R-:W-:-:S07]  /*0950*/  FFMA R24, R15, 2, R24 ;  /* 0x400000000f187823 */ /* 0x000fce0000000018 */
.L_x_16:
[----:B------:R-:W-:Y:S05]  /*0960*/  BSYNC.RECONVERGENT B0 ;  /* 0x0000000000007941 */ /* 0x000fea0003800200 */
.L_x_14:
[----:B------:R-:W-:Y:S02]  /*0970*/  IADD3 R13, P0, PT, R13, 0x4, RZ ;  /* 0x000000040d0d7810 */ /* 0x000fe40007f1e0ff */
[----:B---3--:R-:W-:Y:S02]  /*0980*/  MOV R18, R8 ;  /* 0x0000000800127202 */ /* 0x008fe40000000f00 */
[----:B------:R-:W-:Y:S02]  /*0990*/  IADD3.X R14, PT, PT, RZ, R14, RZ, P0, !PT ;  /* 0x0000000eff0e7210 */ /* 0x000fe400007fe4ff */
[----:B------:R-:W-:Y:S01]  /*09a0*/  IADD3 R9, PT, PT, R9, R18, RZ ;  /* 0x0000001209097210 */ /* 0x000fe20007ffe0ff */
[----:B------:R-:W-:Y:S06]  /*09b0*/  @P1 BRA `(.L_x_17) ;  /* 0xfffffffc00901947 */ /* 0x000fec000383ffff */
.L_x_0:
[----:B0-----:R-:W0:Y:S01]  /*09c0*/  LDC.64 R4, c[0x0][0x390] ;  /* 0x0000e400ff047b82 */ /* 0x001e220000000a00 */
[----:B------:R-:W-:-:S04]  /*09d0*/  IMAD R3, R0, R18, R3 ;  /* 0x0000001200037224 */ /* 0x000fc800078e0203 */
[----:B0-----:R-:W-:-:S05]  /*09e0*/  IMAD.WIDE R2, R3, 0x4, R4 ;  /* 0x0000000403027825 */ /* 0x001fca00078e0204 */
[----:B-1----:R-:W-:Y:S01]  /*09f0*/  STG.E desc[UR4][R2.64], R24 ;  /* 0x0000001802007986 */ /* 0x002fe2000c101904 */
[----:B------:R-:W-:Y:S05]  /*0a00*/  EXIT ;  /* 0x000000000000794d */ /* 0x000fea0003800000 */
.L_x_18:
[----:B------:R-:W-:-:S00]  /*0a10*/  BRA `(.L_x_18) ;  /* 0xfffffffc00fc7947 */ /* 0x000fc0000383ffff */
[----:B------:R-:W-:-:S00]  /*0a20*/  NOP ;  /* 0x0000000000007918 */ /* 0x000fc00000000000 */
        /* <DEDUP_REMOVED lines=13> */
.L_x_19:


//--------------------- .nv.shared.reserved.0     --------------------------
	.section	.nv.shared.reserved.0,"aw",@nobits
	.weak		__nv_reservedSMEM_offset_0_alias
	.size		__nv_reservedSMEM_offset_0_alias, 0, 64
	.other		__nv_reservedSMEM_offset_0_alias,@"STO_CUDA_RESERVED_SHARED STV_DEFAULT"
__nv_reservedSMEM_offset_0_alias:
	.zero		0
	.zero		64


//--------------------- .nv.constant0._Z14example_kernelPfS_S_ii --------------------------
	.section	.nv.constant0._Z14example_kernelPfS_S_ii,"a",@progbits
	.sectionflags	@""
	.align	4
.nv.constant0._Z14example_kernelPfS_S_ii:
	.zero		928


//--------------------- SYMBOLS --------------------------

	.type		.nv.reservedSmem.offset0,@object
	.size		.nv.reservedSmem.offset0,0x4
